//
// Generated by NVIDIA NVVM Compiler
//
// Compiler Build ID: CL-36424714
// Cuda compilation tools, release 13.0, V13.0.88
// Based on NVVM 20.0.0
//

.version 9.0
.target sm_100
.address_size 64

	// .globl	_Z3addv
.extern .func  (.param .b32 func_retval0) vprintf
(
	.param .b64 vprintf_param_0,
	.param .b64 vprintf_param_1
)
;
.global .align 8 .u64 d;
.global .align 1 .b8 $str[16] = {73, 78, 32, 68, 69, 86, 73, 67, 69, 32, 67, 79, 68, 69, 10};
.global .align 1 .b8 $str$1[11] = {100, 91, 37, 100, 93, 58, 32, 37, 100, 10};

.visible .entry _Z3addv()
{
	.local .align 8 .b8 	__local_depot0[8];
	.reg .b64 	%SP;
	.reg .b64 	%SPL;
	.reg .b32 	%r<15>;
	.reg .b64 	%rd<10>;

	mov.u64 	%SPL, __local_depot0;
	cvta.local.u64 	%SP, %SPL;
	mov.u64 	%rd1, $str;
	cvta.global.u64 	%rd2, %rd1;
	{ // callseq 0, 0
	.param .b64 param0;
	st.param.b64 	[param0], %rd2;
	.param .b64 param1;
	st.param.b64 	[param1], 0;
	.param .b32 retval0;
	call.uni (retval0), 
	vprintf, 
	(
	param0, 
	param1
	);
	ld.param.b32 	%r1, [retval0];
	} // callseq 0
	add.u64 	%rd3, %SP, 0;
	add.u64 	%rd4, %SPL, 0;
	ld.global.u64 	%rd5, [d];
	ld.u32 	%r3, [%rd5];
	mov.b32 	%r4, 0;
	st.local.v2.u32 	[%rd4], {%r4, %r3};
	mov.u64 	%rd6, $str$1;
	cvta.global.u64 	%rd7, %rd6;
	{ // callseq 1, 0
	.param .b64 param0;
	st.param.b64 	[param0], %rd7;
	.param .b64 param1;
	st.param.b64 	[param1], %rd3;
	.param .b32 retval0;
	call.uni (retval0), 
	vprintf, 
	(
	param0, 
	param1
	);
	ld.param.b32 	%r5, [retval0];
	} // callseq 1
	ld.global.u64 	%rd8, [d];
	ld.u32 	%r7, [%rd8+4];
	mov.b32 	%r8, 1;
	st.local.v2.u32 	[%rd4], {%r8, %r7};
	{ // callseq 2, 0
	.param .b64 param0;
	st.param.b64 	[param0], %rd7;
	.param .b64 param1;
	st.param.b64 	[param1], %rd3;
	.param .b32 retval0;
	call.uni (retval0), 
	vprintf, 
	(
	param0, 
	param1
	);
	ld.param.b32 	%r9, [retval0];
	} // callseq 2
	ld.global.u64 	%rd9, [d];
	ld.u32 	%r11, [%rd9+8];
	mov.b32 	%r12, 2;
	st.local.v2.u32 	[%rd4], {%r12, %r11};
	{ // callseq 3, 0
	.param .b64 param0;
	st.param.b64 	[param0], %rd7;
	.param .b64 param1;
	st.param.b64 	[param1], %rd3;
	.param .b32 retval0;
	call.uni (retval0), 
	vprintf, 
	(
	param0, 
	param1
	);
	ld.param.b32 	%r13, [retval0];
	} // callseq 3
	ret;

}


// ===== COMPILED SASS (sm_100) =====

	.target	sm_100

	.elftype	@"ET_EXEC"


//--------------------- .note.nv.tkinfo           --------------------------
	.section	.note.nv.tkinfo,"",@"SHT_NOTE"
	.sectionflags	@"SHF_NOTE_NV_TKINFO"
	.tkinfo
        /*0018*/ 	.word	0x00000002
        /*0030*/ 	.string	""
        /*0030*/ 	.string	"ptxas"
        /*0030*/ 	.string	"Cuda compilation tools, release 13.0, V13.0.88"
        /*0030*/ 	.string	"Build cuda_13.0.r13.0/compiler.36424714_0"
        /*0030*/ 	.string	"-arch sm_100 -m 64 "



//--------------------- .note.nv.cuinfo           --------------------------
	.section	.note.nv.cuinfo,"",@"SHT_NOTE"
	.sectionflags	@"SHF_NOTE_NV_CUINFO"
        /*0018*/ 	.short	0x0002
        /*001a*/ 	.short	0x0064
        /*001c*/ 	.short	0x0082
	.zero		2


//--------------------- .nv.info                  --------------------------
	.section	.nv.info,"",@"SHT_CUDA_INFO"
	.align	4


	//----- nvinfo : EIATTR_REGCOUNT
	.align		4
        /*0000*/ 	.byte	0x04, 0x2f
        /*0002*/ 	.short	(.L_4 - .L_3)
	.align		4
.L_3:
        /*0004*/ 	.word	index@(_Z3addv)
        /*0008*/ 	.word	0x00000018


	//----- nvinfo : EIATTR_FRAME_SIZE
	.align		4
.L_4:
        /*000c*/ 	.byte	0x04, 0x11
        /*000e*/ 	.short	(.L_6 - .L_5)
	.align		4
.L_5:
        /*0010*/ 	.word	index@(_Z3addv)
        /*0014*/ 	.word	0x00000008


	//----- nvinfo : EIATTR_MIN_STACK_SIZE
	.align		4
.L_6:
        /*0018*/ 	.byte	0x04, 0x12
        /*001a*/ 	.short	(.L_8 - .L_7)
	.align		4
.L_7:
        /*001c*/ 	.word	index@(_Z3addv)
        /*0020*/ 	.word	0x00000008
.L_8:


//--------------------- .nv.compat                --------------------------
	.section	.nv.compat,"",@"SHT_CUDA_COMPAT_INFO"
	.align	4
        /*0000*/ 	.byte	0x02, 0x09, 0x00, 0x00, 0x02, 0x02, 0x01, 0x00, 0x02, 0x05, 0x05, 0x00, 0x03, 0x07, 0x01, 0x01
        /*0010*/ 	.byte	0x02, 0x03, 0x00, 0x00, 0x02, 0x06, 0x01, 0x00, 0x04, 0x0b, 0x08, 0x00, 0x09, 0x00, 0x00, 0x00
        /*0020*/ 	.byte	0x00, 0x00, 0x00, 0x00


//--------------------- .nv.info._Z3addv          --------------------------
	.section	.nv.info._Z3addv,"",@"SHT_CUDA_INFO"
	.sectionflags	@""
	.align	4


	//----- nvinfo : EIATTR_CUDA_API_VERSION
	.align		4
        /*0000*/ 	.byte	0x04, 0x37
        /*0002*/ 	.short	(.L_10 - .L_9)
.L_9:
        /*0004*/ 	.word	0x00000082


	//----- nvinfo : EIATTR_SPARSE_MMA_MASK
	.align		4
.L_10:
        /*0008*/ 	.byte	0x03, 0x50
        /*000a*/ 	.short	0x0000


	//----- nvinfo : EIATTR_MAXREG_COUNT
	.align		4
        /*000c*/ 	.byte	0x03, 0x1b
        /*000e*/ 	.short	0x00ff


	//----- nvinfo : EIATTR_EXTERNS
	.align		4
        /*0010*/ 	.byte	0x04, 0x0f
        /*0012*/ 	.short	(.L_12 - .L_11)


	//   ....[0]....
	.align		4
.L_11:
        /*0014*/ 	.word	index@(vprintf)


	//----- nvinfo : EIATTR_MERCURY_ISA_VERSION
	.align		4
.L_12:
        /*0018*/ 	.byte	0x03, 0x5f
        /*001a*/ 	.short	0x0101


	//----- nvinfo : EIATTR_VRC_CTA_INIT_COUNT
	.align		4
        /*001c*/ 	.byte	0x02, 0x4a
	.zero		1
	.zero		1


	//----- nvinfo : EIATTR_SYSCALL_OFFSETS
	.align		4
        /*0020*/ 	.byte	0x04, 0x46
        /*0022*/ 	.short	(.L_14 - .L_13)


	//   ....[0]....
.L_13:
        /*0024*/ 	.word	0x000000e0


	//   ....[1]....
        /*0028*/ 	.word	0x000001b0


	//   ....[2]....
        /*002c*/ 	.word	0x00000280


	//   ....[3]....
        /*0030*/ 	.word	0x00000350


	//----- nvinfo : EIATTR_EXIT_INSTR_OFFSETS
	.align		4
.L_14:
        /*0034*/ 	.byte	0x04, 0x1c
        /*0036*/ 	.short	(.L_16 - .L_15)


	//   ....[0]....
.L_15:
        /*0038*/ 	.word	0x00000360


	//----- nvinfo : EIATTR_SW_WAR
	.align		4
.L_16:
        /*003c*/ 	.byte	0x04, 0x36
        /*003e*/ 	.short	(.L_18 - .L_17)
.L_17:
        /*0040*/ 	.word	0x00000008
.L_18:


//--------------------- .nv.callgraph             --------------------------
	.section	.nv.callgraph,"",@"SHT_CUDA_CALLGRAPH"
	.align	4
	.sectionentsize	8
	.align		4
        /*0000*/ 	.word	0x00000000
	.align		4
        /*0004*/ 	.word	0xffffffff
	.align		4
        /*0008*/ 	.word	index@(_Z3addv)
	.align		4
        /*000c*/ 	.word	index@(vprintf)
	.align		4
        /*0010*/ 	.word	0x00000000
	.align		4
        /*0014*/ 	.word	0xfffffffe
	.align		4
        /*0018*/ 	.word	0x00000000
	.align		4
        /*001c*/ 	.word	0xfffffffd
	.align		4
        /*0020*/ 	.word	0x00000000
	.align		4
        /*0024*/ 	.word	0xfffffffc


//--------------------- .nv.constant4             --------------------------
	.section	.nv.constant4,"a",@progbits
	.align	8
	.align		8
.nv.constant4:
        /*0000*/ 	.dword	vprintf
	.align		8
        /*0008*/ 	.dword	d
	.align		8
        /*0010*/ 	.dword	$str
	.align		8
        /*0018*/ 	.dword	$str$1


//--------------------- .text._Z3addv             --------------------------
	.section	.text._Z3addv,"ax",@progbits
	.align	128
        .global         _Z3addv
        .type           _Z3addv,@function
        .size           _Z3addv,(.L_x_5 - _Z3addv)
        .other          _Z3addv,@"STO_CUDA_ENTRY STV_DEFAULT"
_Z3addv:
.text._Z3addv:
[----:B------:R-:W0:Y:S01]  /*0000*/  LDC R1, c[0x0][0x37c] ;  /* 0x0000df00ff017b82 */ /* 0x000e220000000800 */
[----:B------:R-:W-:Y:S01]  /*0010*/  MOV R2, 0x0 ;  /* 0x0000000000027802 */ /* 0x000fe20000000f00 */
[----:B------:R-:W1:Y:S01]  /*0020*/  LDCU UR4, c[0x0][0x2f8] ;  /* 0x00005f00ff0477ac */ /* 0x000e620008000800 */
[----:B0-----:R-:W-:Y:S01]  /*0030*/  VIADD R1, R1, 0xfffffff8 ;  /* 0xfffffff801017836 */ /* 0x001fe20000000000 */
[----:B------:R-:W-:-:S04]  /*0040*/  CS2R R6, SRZ ;  /* 0x0000000000067805 */ /* 0x000fc8000001ff00 */
[----:B------:R0:W2:Y:S01]  /*0050*/  LDC.64 R8, c[0x4][R2] ;  /* 0x0100000002087b82 */ /* 0x0000a20000000a00 */
[----:B------:R-:W3:Y:S01]  /*0060*/  LDCU.64 UR6, c[0x4][0x10] ;  /* 0x01000200ff0677ac */ /* 0x000ee20008000a00 */
[----:B------:R-:W4:Y:S01]  /*0070*/  LDCU UR5, c[0x0][0x2fc] ;  /* 0x00005f80ff0577ac */ /* 0x000f220008000800 */
[----:B------:R-:W0:Y:S01]  /*0080*/  LDCU.64 UR36, c[0x0][0x358] ;  /* 0x00006b00ff2477ac */ /* 0x000e220008000a00 */
[----:B-1----:R-:W-:Y:S01]  /*0090*/  IADD3 R16, P0, PT, R1, UR4, RZ ;  /* 0x0000000401107c10 */ /* 0x002fe2000ff1e0ff */
[----:B---3--:R-:W-:Y:S01]  /*00a0*/  IMAD.U32 R4, RZ, RZ, UR6 ;  /* 0x00000006ff047e24 */ /* 0x008fe2000f8e00ff */
[----:B------:R-:W-:-:S03]  /*00b0*/  MOV R5, UR7 ;  /* 0x0000000700057c02 */ /* 0x000fc60008000f00 */
[----:B0---4-:R-:W-:-:S08]  /*00c0*/  IMAD.X R17, RZ, RZ, UR5, P0 ;  /* 0x00000005ff117e24 */ /* 0x011fd000080e06ff */
[----:B------:R-:W-:-:S07]  /*00d0*/  LEPC R20, `(.L_x_0) ;  /* 0x000000001014794e */ /* 0x000fce0000000000 */
[----:B--2---:R-:W-:Y:S05]  /*00e0*/  CALL.ABS.NOINC R8 ;  /* 0x0000000008007343 */ /* 0x004fea0003c00000 */
.L_x_0:
[----:B------:R-:W0:Y:S01]  /*00f0*/  LDC.64 R8, c[0x4][0x8] ;  /* 0x01000200ff087b82 */ /* 0x000e220000000a00 */
[----:B------:R-:W-:Y:S01]  /*0100*/  IMAD.MOV.U32 R12, RZ, RZ, RZ ;  /* 0x000000ffff0c7224 */ /* 0x000fe200078e00ff */
[----:B------:R-:W1:Y:S01]  /*0110*/  LDCU.64 UR4, c[0x4][0x18] ;  /* 0x01000300ff0477ac */ /* 0x000e620008000a00 */
[----:B0-----:R-:W2:Y:S04]  /*0120*/  LDG.E.64 R8, desc[UR36][R8.64] ;  /* 0x0000002408087981 */ /* 0x001ea8000c1e1b00 */
[----:B--2---:R-:W2:Y:S01]  /*0130*/  LD.E R13, desc[UR36][R8.64] ;  /* 0x00000024080d7980 */ /* 0x004ea2000c101900 */
[----:B------:R0:W3:Y:S01]  /*0140*/  LDC.64 R10, c[0x4][R2] ;  /* 0x01000000020a7b82 */ /* 0x0000e20000000a00 */
[----:B-1----:R-:W-:Y:S01]  /*0150*/  MOV R4, UR4 ;  /* 0x0000000400047c02 */ /* 0x002fe20008000f00 */
[----:B------:R-:W-:Y:S01]  /*0160*/  IMAD.U32 R5, RZ, RZ, UR5 ;  /* 0x00000005ff057e24 */ /* 0x000fe2000f8e00ff */
[----:B------:R-:W-:Y:S01]  /*0170*/  MOV R7, R17 ;  /* 0x0000001100077202 */ /* 0x000fe20000000f00 */
[----:B------:R-:W-:Y:S01]  /*0180*/  IMAD.MOV.U32 R6, RZ, RZ, R16 ;  /* 0x000000ffff067224 */ /* 0x000fe200078e0010 */
[----:B--23--:R0:W-:Y:S06]  /*0190*/  STL.64 [R1], R12 ;  /* 0x0000000c01007387 */ /* 0x00c1ec0000100a00 */
[----:B------:R-:W-:-:S07]  /*01a0*/  LEPC R20, `(.L_x_1) ;  /* 0x000000001014794e */ /* 0x000fce0000000000 */
[----:B0-----:R-:W-:Y:S05]  /*01b0*/  CALL.ABS.NOINC R10 ;  /* 0x000000000a007343 */ /* 0x001fea0003c00000 */
.L_x_1:
[----:B------:R-:W0:Y:S01]  /*01c0*/  LDC.64 R8, c[0x4][0x8] ;  /* 0x01000200ff087b82 */ /* 0x000e220000000a00 */
[----:B------:R-:W-:Y:S01]  /*01d0*/  IMAD.MOV.U32 R10, RZ, RZ, 0x1 ;  /* 0x00000001ff0a7424 */ /* 0x000fe200078e00ff */
[----:B------:R-:W1:Y:S01]  /*01e0*/  LDCU.64 UR4, c[0x4][0x18] ;  /* 0x01000300ff0477ac */ /* 0x000e620008000a00 */
[----:B0-----:R-:W2:Y:S04]  /*01f0*/  LDG.E.64 R8, desc[UR36][R8.64] ;  /* 0x0000002408087981 */ /* 0x001ea8000c1e1b00 */
[----:B--2---:R-:W2:Y:S01]  /*0200*/  LD.E R11, desc[UR36][R8.64+0x4] ;  /* 0x00000424080b7980 */ /* 0x004ea2000c101900 */
[----:B------:R0:W3:Y:S01]  /*0210*/  LDC.64 R12, c[0x4][R2] ;  /* 0x01000000020c7b82 */ /* 0x0000e20000000a00 */
[----:B-1----:R-:W-:Y:S01]  /*0220*/  IMAD.U32 R4, RZ, RZ, UR4 ;  /* 0x00000004ff047e24 */ /* 0x002fe2000f8e00ff */
[----:B------:R-:W-:Y:S01]  /*0230*/  MOV R5, UR5 ;  /* 0x0000000500057c02 */ /* 0x000fe20008000f00 */
[----:B------:R-:W-:-:S02]  /*0240*/  IMAD.MOV.U32 R6, RZ, RZ, R16 ;  /* 0x000000ffff067224 */ /* 0x000fc400078e0010 */
[----:B------:R-:W-:Y:S01]  /*0250*/  IMAD.MOV.U32 R7, RZ, RZ, R17 ;  /* 0x000000ffff077224 */ /* 0x000fe200078e0011 */
[----:B--23--:R0:W-:Y:S06]  /*0260*/  STL.64 [R1], R10 ;  /* 0x0000000a01007387 */ /* 0x00c1ec0000100a00 */
[----:B------:R-:W-:-:S07]  /*0270*/  LEPC R20, `(.L_x_2) ;  /* 0x000000001014794e */ /* 0x000fce0000000000 */
[----:B0-----:R-:W-:Y:S05]  /*0280*/  CALL.ABS.NOINC R12 ;  /* 0x000000000c007343 */ /* 0x001fea0003c00000 */
.L_x_2:
[----:B------:R-:W0:Y:S01]  /*0290*/  LDC.64 R8, c[0x4][0x8] ;  /* 0x01000200ff087b82 */ /* 0x000e220000000a00 */
[----:B------:R-:W-:Y:S01]  /*02a0*/  HFMA2 R10, -RZ, RZ, 0, 1.1920928955078125e-07 ;  /* 0x00000002ff0a7431 */ /* 0x000fe200000001ff */
[----:B------:R-:W1:Y:S01]  /*02b0*/  LDCU.64 UR4, c[0x4][0x18] ;  /* 0x01000300ff0477ac */ /* 0x000e620008000a00 */
[----:B0-----:R-:W2:Y:S04]  /*02c0*/  LDG.E.64 R8, desc[UR36][R8.64] ;  /* 0x0000002408087981 */ /* 0x001ea8000c1e1b00 */
[----:B--2---:R-:W2:Y:S01]  /*02d0*/  LD.E R11, desc[UR36][R8.64+0x8] ;  /* 0x00000824080b7980 */ /* 0x004ea2000c101900 */
[----:B------:R-:W0:Y:S01]  /*02e0*/  LDC.64 R2, c[0x4][R2] ;  /* 0x0100000002027b82 */ /* 0x000e220000000a00 */
[----:B-1----:R-:W-:Y:S01]  /*02f0*/  IMAD.U32 R4, RZ, RZ, UR4 ;  /* 0x00000004ff047e24 */ /* 0x002fe2000f8e00ff */
[----:B------:R-:W-:Y:S01]  /*0300*/  MOV R5, UR5 ;  /* 0x0000000500057c02 */ /* 0x000fe20008000f00 */
[----:B------:R-:W-:Y:S01]  /*0310*/  IMAD.MOV.U32 R6, RZ, RZ, R16 ;  /* 0x000000ffff067224 */ /* 0x000fe200078e0010 */
[----:B------:R-:W-:Y:S01]  /*0320*/  MOV R7, R17 ;  /* 0x0000001100077202 */ /* 0x000fe20000000f00 */
[----:B0-2---:R1:W-:Y:S06]  /*0330*/  STL.64 [R1], R10 ;  /* 0x0000000a01007387 */ /* 0x0053ec0000100a00 */
[----:B------:R-:W-:-:S07]  /*0340*/  LEPC R20, `(.L_x_3) ;  /* 0x000000001014794e */ /* 0x000fce0000000000 */
[----:B-1----:R-:W-:Y:S05]  /*0350*/  CALL.ABS.NOINC R2 ;  /* 0x0000000002007343 */ /* 0x002fea0003c00000 */
.L_x_3:
[----:B------:R-:W-:Y:S05]  /*0360*/  EXIT ;  /* 0x000000000000794d */ /* 0x000fea0003800000 */
.L_x_4:
[----:B------:R-:W-:-:S00]  /*0370*/  BRA `(.L_x_4) ;  /* 0xfffffffc00fc7947 */ /* 0x000fc0000383ffff */
[----:B------:R-:W-:-:S00]  /*0380*/  NOP ;  /* 0x0000000000007918 */ /* 0x000fc00000000000 */
[----:B------:R-:W-:-:S00]  /*0390*/  NOP ;  /* 0x0000000000007918 */ /* 0x000fc00000000000 */
[----:B------:R-:W-:-:S00]  /*03a0*/  NOP ;  /* 0x0000000000007918 */ /* 0x000fc00000000000 */
[----:B------:R-:W-:-:S00]  /*03b0*/  NOP ;  /* 0x0000000000007918 */ /* 0x000fc00000000000 */
[----:B------:R-:W-:-:S00]  /*03c0*/  NOP ;  /* 0x0000000000007918 */ /* 0x000fc00000000000 */
[----:B------:R-:W-:-:S00]  /*03d0*/  NOP ;  /* 0x0000000000007918 */ /* 0x000fc00000000000 */
[----:B------:R-:W-:-:S00]  /*03e0*/  NOP ;  /* 0x0000000000007918 */ /* 0x000fc00000000000 */
[----:B------:R-:W-:-:S00]  /*03f0*/  NOP ;  /* 0x0000000000007918 */ /* 0x000fc00000000000 */
.L_x_5:


//--------------------- .nv.global.init           --------------------------
	.section	.nv.global.init,"aw",@progbits
.nv.global.init:
	.type		$str$1,@object
	.size		$str$1,($str - $str$1)
$str$1:
        /*0000*/ 	.byte	0x64, 0x5b, 0x25, 0x64, 0x5d, 0x3a, 0x20, 0x25, 0x64, 0x0a, 0x00
	.type		$str,@object
	.size		$str,(.L_1 - $str)
$str:
        /*000b*/ 	.byte	0x49, 0x4e, 0x20, 0x44, 0x45, 0x56, 0x49, 0x43, 0x45, 0x20, 0x43, 0x4f, 0x44, 0x45, 0x0a, 0x00
.L_1:


//--------------------- .nv.shared.reserved.0     --------------------------
	.section	.nv.shared.reserved.0,"aw",@nobits
	.weak		__nv_reservedSMEM_offset_0_alias
	.size		__nv_reservedSMEM_offset_0_alias, 0, 64
	.other		__nv_reservedSMEM_offset_0_alias,@"STO_CUDA_RESERVED_SHARED STV_DEFAULT"
__nv_reservedSMEM_offset_0_alias:
	.zero		0
	.zero		64


//--------------------- .nv.global                --------------------------
	.section	.nv.global,"aw",@nobits
	.align	8
.nv.global:
	.type		d,@object
	.size		d,(.L_0 - d)
d:
	.zero		8
.L_0:


//--------------------- .nv.constant0._Z3addv     --------------------------
	.section	.nv.constant0._Z3addv,"a",@progbits
	.sectionflags	@""
	.align	4
.nv.constant0._Z3addv:
	.zero		896


//--------------------- SYMBOLS --------------------------

	.type		.nv.reservedSmem.offset0,@object
	.size		.nv.reservedSmem.offset0,0x4
	.type		vprintf,@function
